	.headerflags	@"EF_CUDA_TEXMODE_UNIFIED EF_CUDA_64BIT_ADDRESS EF_CUDA_ACCELERATORS EF_CUDA_SM90 EF_CUDA_VIRTUAL_SM(EF_CUDA_SM90)"
	.elftype	@"ET_EXEC"


//--------------------- .nv.info                  --------------------------
	.section	.nv.info,"",@"SHT_CUDA_INFO"
	.align	4


	//----- nvinfo : EIATTR_REGCOUNT
	.align		4
        /*0000*/ 	.byte	0x04, 0x2f
        /*0002*/ 	.short	(.L_3 - .L_2)
	.align		4
.L_2:
        /*0004*/ 	.word	index@(triton_poi_fused__native_batch_norm_legit_no_training_convolution_hardtanh_21)
        /*0008*/ 	.word	0x00000016


	//----- nvinfo : EIATTR_MIN_STACK_SIZE
	.align		4
.L_3:
        /*000c*/ 	.byte	0x04, 0x12
        /*000e*/ 	.short	(.L_5 - .L_4)
	.align		4
.L_4:
        /*0010*/ 	.word	index@(triton_poi_fused__native_batch_norm_legit_no_training_convolution_hardtanh_21)
        /*0014*/ 	.word	0x00000000


	//----- nvinfo : EIATTR_FRAME_SIZE
	.align		4
.L_5:
        /*0018*/ 	.byte	0x04, 0x11
        /*001a*/ 	.short	(.L_7 - .L_6)
	.align		4
.L_6:
        /*001c*/ 	.word	index@(triton_poi_fused__native_batch_norm_legit_no_training_convolution_hardtanh_21)
        /*0020*/ 	.word	0x00000000


	//----- nvinfo : EIATTR_MIN_STACK_SIZE
	.align		4
.L_7:
        /*0024*/ 	.byte	0x04, 0x12
        /*0026*/ 	.short	(.L_9 - .L_8)
	.align		4
.L_8:
        /*0028*/ 	.word	index@(triton_poi_fused__native_batch_norm_legit_no_training_convolution_hardtanh_21)
        /*002c*/ 	.word	0x00000000
.L_9:


//--------------------- .nv.info.triton_poi_fused__native_batch_norm_legit_no_training_convolution_hardtanh_21 --------------------------
	.section	.nv.info.triton_poi_fused__native_batch_norm_legit_no_training_convolution_hardtanh_21,"",@"SHT_CUDA_INFO"
	.sectionflags	@""
	.align	4


	//----- nvinfo : EIATTR_CUDA_API_VERSION
	.align		4
        /*0000*/ 	.byte	0x04, 0x37
        /*0002*/ 	.short	(.L_11 - .L_10)
.L_10:
        /*0004*/ 	.word	0x0000007c


	//----- nvinfo : EIATTR_KPARAM_INFO
	.align		4
.L_11:
        /*0008*/ 	.byte	0x04, 0x17
        /*000a*/ 	.short	(.L_13 - .L_12)
.L_12:
        /*000c*/ 	.word	0x00000000
        /*0010*/ 	.short	0x0007
        /*0012*/ 	.short	0x0038
        /*0014*/ 	.byte	0x00, 0xf0, 0x11, 0x00


	//----- nvinfo : EIATTR_KPARAM_INFO
	.align		4
.L_13:
        /*0018*/ 	.byte	0x04, 0x17
        /*001a*/ 	.short	(.L_15 - .L_14)
.L_14:
        /*001c*/ 	.word	0x00000000
        /*0020*/ 	.short	0x0006
        /*0022*/ 	.short	0x0030
        /*0024*/ 	.byte	0x00, 0xf4, 0x21, 0x00


	//----- nvinfo : EIATTR_KPARAM_INFO
	.align		4
.L_15:
        /*0028*/ 	.byte	0x04, 0x17
        /*002a*/ 	.short	(.L_17 - .L_16)
.L_16:
        /*002c*/ 	.word	0x00000000
        /*0030*/ 	.short	0x0005
        /*0032*/ 	.short	0x0028
        /*0034*/ 	.byte	0x00, 0xf4, 0x21, 0x00


	//----- nvinfo : EIATTR_KPARAM_INFO
	.align		4
.L_17:
        /*0038*/ 	.byte	0x04, 0x17
        /*003a*/ 	.short	(.L_19 - .L_18)
.L_18:
        /*003c*/ 	.word	0x00000000
        /*0040*/ 	.short	0x0004
        /*0042*/ 	.short	0x0020
        /*0044*/ 	.byte	0x00, 0xf4, 0x21, 0x00


	//----- nvinfo : EIATTR_KPARAM_INFO
	.align		4
.L_19:
        /*0048*/ 	.byte	0x04, 0x17
        /*004a*/ 	.short	(.L_21 - .L_20)
.L_20:
        /*004c*/ 	.word	0x00000000
        /*0050*/ 	.short	0x0003
        /*0052*/ 	.short	0x0018
        /*0054*/ 	.byte	0x00, 0xf4, 0x21, 0x00


	//----- nvinfo : EIATTR_KPARAM_INFO
	.align		4
.L_21:
        /*0058*/ 	.byte	0x04, 0x17
        /*005a*/ 	.short	(.L_23 - .L_22)
.L_22:
        /*005c*/ 	.word	0x00000000
        /*0060*/ 	.short	0x0002
        /*0062*/ 	.short	0x0010
        /*0064*/ 	.byte	0x00, 0xf4, 0x21, 0x00


	//----- nvinfo : EIATTR_KPARAM_INFO
	.align		4
.L_23:
        /*0068*/ 	.byte	0x04, 0x17
        /*006a*/ 	.short	(.L_25 - .L_24)
.L_24:
        /*006c*/ 	.word	0x00000000
        /*0070*/ 	.short	0x0001
        /*0072*/ 	.short	0x0008
        /*0074*/ 	.byte	0x00, 0xf4, 0x21, 0x00


	//----- nvinfo : EIATTR_KPARAM_INFO
	.align		4
.L_25:
        /*0078*/ 	.byte	0x04, 0x17
        /*007a*/ 	.short	(.L_27 - .L_26)
.L_26:
        /*007c*/ 	.word	0x00000000
        /*0080*/ 	.short	0x0000
        /*0082*/ 	.short	0x0000
        /*0084*/ 	.byte	0x00, 0xf4, 0x21, 0x00


	//----- nvinfo : EIATTR_SPARSE_MMA_MASK
	.align		4
.L_27:
        /*0088*/ 	.byte	0x03, 0x50
        /*008a*/ 	.short	0x0000


	//----- nvinfo : EIATTR_MAXREG_COUNT
	.align		4
        /*008c*/ 	.byte	0x03, 0x1b
        /*008e*/ 	.short	0x00ff


	//----- nvinfo : EIATTR_EXIT_INSTR_OFFSETS
	.align		4
        /*0090*/ 	.byte	0x04, 0x1c
        /*0092*/ 	.short	(.L_29 - .L_28)


	//   ....[0]....
.L_28:
        /*0094*/ 	.word	0x00000490


	//----- nvinfo : EIATTR_REQNTID
	.align		4
.L_29:
        /*0098*/ 	.byte	0x04, 0x10
        /*009a*/ 	.short	(.L_31 - .L_30)
.L_30:
        /*009c*/ 	.word	0x00000100
        /*00a0*/ 	.word	0x00000001
        /*00a4*/ 	.word	0x00000001


	//----- nvinfo : EIATTR_CBANK_PARAM_SIZE
	.align		4
.L_31:
        /*00a8*/ 	.byte	0x03, 0x19
        /*00aa*/ 	.short	0x003c


	//----- nvinfo : EIATTR_PARAM_CBANK
	.align		4
        /*00ac*/ 	.byte	0x04, 0x0a
        /*00ae*/ 	.short	(.L_33 - .L_32)
	.align		4
.L_32:
        /*00b0*/ 	.word	index@(.nv.constant0.triton_poi_fused__native_batch_norm_legit_no_training_convolution_hardtanh_21)
        /*00b4*/ 	.short	0x0210
        /*00b6*/ 	.short	0x003c


	//----- nvinfo : EIATTR_SW_WAR
	.align		4
.L_33:
        /*00b8*/ 	.byte	0x04, 0x36
        /*00ba*/ 	.short	(.L_35 - .L_34)
.L_34:
        /*00bc*/ 	.word	0x00000008
.L_35:


//--------------------- .nv.callgraph             --------------------------
	.section	.nv.callgraph,"",@"SHT_CUDA_CALLGRAPH"
	.align	4
	.sectionentsize	8
	.align		4
        /*0000*/ 	.word	0x00000000
	.align		4
        /*0004*/ 	.word	0xffffffff
	.align		4
        /*0008*/ 	.word	0x00000000
	.align		4
        /*000c*/ 	.word	0xfffffffe
	.align		4
        /*0010*/ 	.word	0x00000000
	.align		4
        /*0014*/ 	.word	0xfffffffd
	.align		4
        /*0018*/ 	.word	0x00000000
	.align		4
        /*001c*/ 	.word	0xfffffffc


//--------------------- .nv.constant4             --------------------------
	.section	.nv.constant4,"a",@progbits
	.align	8
	.align		8
.nv.constant4:
        /*0000*/ 	.dword	_$_str
	.align		8
        /*0008*/ 	.dword	_$_str_$_2


//--------------------- .text.triton_poi_fused__native_batch_norm_legit_no_training_convolution_hardtanh_21 --------------------------
	.section	.text.triton_poi_fused__native_batch_norm_legit_no_training_convolution_hardtanh_21,"ax",@progbits
	.align	128
        .global         triton_poi_fused__native_batch_norm_legit_no_training_convolution_hardtanh_21
        .type           triton_poi_fused__native_batch_norm_legit_no_training_convolution_hardtanh_21,@function
        .size           triton_poi_fused__native_batch_norm_legit_no_training_convolution_hardtanh_21,(.L_x_1 - triton_poi_fused__native_batch_norm_legit_no_training_convolution_hardtanh_21)
        .other          triton_poi_fused__native_batch_norm_legit_no_training_convolution_hardtanh_21,@"STO_CUDA_ENTRY STV_DEFAULT"
triton_poi_fused__native_batch_norm_legit_no_training_convolution_hardtanh_21:
.text.triton_poi_fused__native_batch_norm_legit_no_training_convolution_hardtanh_21:
[----:B------:R-:W-:Y:S01]  /*0000*/  LDC R1, c[0x0][0x28] ;  /* 0x00000a00ff017b82 */ /* 0x000fe20000000800 */
[----:B------:R-:W1:Y:S01]  /*0010*/  S2R R0, SR_TID.X ;  /* 0x0000000000007919 */ /* 0x000e620000002100 */
[----:B------:R-:W-:-:S06]  /*0020*/  HFMA2.MMA R2, -RZ, RZ, 0, 0 ;  /* 0x00000000ff027435 */ /* 0x000fcc00000001ff */
[----:B------:R-:W2:Y:S01]  /*0030*/  LDC.64 R6, c[0x0][0x228] ;  /* 0x00008a00ff067b82 */ /* 0x000ea20000000a00 */
[----:B------:R-:W-:Y:S01]  /*0040*/  ULDC.64 UR4, c[0x0][0x208] ;  /* 0x0000820000047ab9 */ /* 0x000fe20000000a00 */
[----:B------:R-:W3:Y:S06]  /*0050*/  S2R R3, SR_CTAID.X ;  /* 0x0000000000037919 */ /* 0x000eec0000002500 */
[----:B------:R-:W4:Y:S08]  /*0060*/  LDC.64 R12, c[0x0][0x218] ;  /* 0x00008600ff0c7b82 */ /* 0x000f300000000a00 */
[----:B------:R-:W5:Y:S08]  /*0070*/  LDC.64 R14, c[0x0][0x220] ;  /* 0x00008800ff0e7b82 */ /* 0x000f700000000a00 */
[----:B------:R-:W5:Y:S01]  /*0080*/  LDC.64 R10, c[0x0][0x238] ;  /* 0x00008e00ff0a7b82 */ /* 0x000f620000000a00 */
[----:B-1----:R-:W-:-:S07]  /*0090*/  SHF.L.U32 R0, R0, 0x1, RZ ;  /* 0x0000000100007819 */ /* 0x002fce00000006ff */
[----:B------:R-:W1:Y:S01]  /*00a0*/  LDC.64 R18, c[0x0][0x230] ;  /* 0x00008c00ff127b82 */ /* 0x000e620000000a00 */
[----:B------:R-:W-:-:S04]  /*00b0*/  LOP3.LUT R0, R0, 0x1fe, RZ, 0xc0, !PT ;  /* 0x000001fe00007812 */ /* 0x000fc800078ec0ff */
[----:B---3--:R-:W-:-:S05]  /*00c0*/  LEA R3, R3, R0, 0x9 ;  /* 0x0000000003037211 */ /* 0x008fca00078e48ff */
[----:B------:R-:W-:-:S05]  /*00d0*/  IMAD.HI R0, R3, -0x63f63f63, R2 ;  /* 0x9c09c09d03007827 */ /* 0x000fca00078e0202 */
[----:B------:R-:W-:-:S04]  /*00e0*/  SHF.R.U32.HI R5, RZ, 0x1f, R0 ;  /* 0x0000001fff057819 */ /* 0x000fc80000011600 */
[----:B------:R-:W-:-:S05]  /*00f0*/  LEA.HI.SX32 R5, R0, R5, 0x18 ;  /* 0x0000000500057211 */ /* 0x000fca00078fc2ff */
[----:B------:R-:W-:Y:S02]  /*0100*/  IMAD R0, R5, -0x1a4, R3 ;  /* 0xfffffe5c05007824 */ /* 0x000fe400078e0203 */
[----:B------:R-:W3:Y:S02]  /*0110*/  LDC.64 R4, c[0x0][0x210] ;  /* 0x00008400ff047b82 */ /* 0x000ee40000000a00 */
[----:B--2---:R-:W-:-:S06]  /*0120*/  IMAD.WIDE R6, R0, 0x4, R6 ;  /* 0x0000000400067825 */ /* 0x004fcc00078e0206 */
[----:B------:R-:W2:Y:S01]  /*0130*/  LDG.E.EL.64 R6, desc[UR4][R6.64] ;  /* 0x0000000406067981 */ /* 0x000ea2000c2e1b00 */
[----:B----4-:R-:W-:-:S04]  /*0140*/  IMAD.WIDE R12, R0, 0x4, R12 ;  /* 0x00000004000c7825 */ /* 0x010fc800078e020c */
[C---:B-----5:R-:W-:Y:S02]  /*0150*/  IMAD.WIDE R14, R0.reuse, 0x4, R14 ;  /* 0x00000004000e7825 */ /* 0x060fe400078e020e */
[----:B------:R-:W4:Y:S02]  /*0160*/  LDG.E.EL.64 R12, desc[UR4][R12.64] ;  /* 0x000000040c0c7981 */ /* 0x000f24000c2e1b00 */
[C---:B0-----:R-:W-:Y:S02]  /*0170*/  IMAD.WIDE R16, R0.reuse, 0x4, R10 ;  /* 0x0000000400107825 */ /* 0x041fe400078e020a */
[----:B------:R-:W5:Y:S02]  /*0180*/  LDG.E.EL.64 R14, desc[UR4][R14.64] ;  /* 0x000000040e0e7981 */ /* 0x000f64000c2e1b00 */
[----:B-1----:R-:W-:Y:S02]  /*0190*/  IMAD.WIDE R18, R0, 0x4, R18 ;  /* 0x0000000400127825 */ /* 0x002fe400078e0212 */
[----:B------:R-:W4:Y:S02]  /*01a0*/  LDG.E.EL.64 R16, desc[UR4][R16.64] ;  /* 0x0000000410107981 */ /* 0x000f24000c2e1b00 */
[----:B---3--:R-:W-:-:S02]  /*01b0*/  IMAD.WIDE R4, R3, 0x4, R4 ;  /* 0x0000000403047825 */ /* 0x008fc400078e0204 */
[----:B------:R0:W3:Y:S04]  /*01c0*/  LDG.E.EL.64 R10, desc[UR4][R18.64] ;  /* 0x00000004120a7981 */ /* 0x0000e8000c2e1b00 */
[----:B------:R-:W4:Y:S01]  /*01d0*/  LDG.E.64 R8, desc[UR4][R4.64] ;  /* 0x0000000404087981 */ /* 0x000f22000c1e1b00 */
[----:B0-----:R-:W-:Y:S01]  /*01e0*/  MOV R19, 0x3e800000 ;  /* 0x3e80000000137802 */ /* 0x001fe20000000f00 */
[----:B--2---:R-:W-:Y:S01]  /*01f0*/  FADD R6, R6, 9.9999997473787516356e-06 ;  /* 0x3727c5ac06067421 */ /* 0x004fe20000000000 */
[----:B------:R-:W-:-:S03]  /*0200*/  FADD R7, R7, 9.9999997473787516356e-06 ;  /* 0x3727c5ac07077421 */ /* 0x000fc60000000000 */
[----:B------:R-:W0:Y:S08]  /*0210*/  MUFU.SQRT R0, R6 ;  /* 0x0000000600007308 */ /* 0x000e300000002000 */
[----:B------:R-:W1:Y:S01]  /*0220*/  MUFU.SQRT R2, R7 ;  /* 0x0000000700027308 */ /* 0x000e620000002000 */
[C---:B0-----:R-:W-:Y:S02]  /*0230*/  FSETP.GT.AND P0, PT, R0.reuse, 8.50705917302346158658e+37, PT ;  /* 0x7e8000000000780b */ /* 0x041fe40003f04000 */
[----:B------:R-:W-:-:S02]  /*0240*/  FSETP.GEU.AND P2, PT, R0, 1.175494350822287508e-38, PT ;  /* 0x008000000000780b */ /* 0x000fc40003f4e000 */
[C---:B-1----:R-:W-:Y:S02]  /*0250*/  FSETP.GT.AND P1, PT, R2.reuse, 8.50705917302346158658e+37, PT ;  /* 0x7e8000000200780b */ /* 0x042fe40003f24000 */
[----:B------:R-:W-:-:S07]  /*0260*/  FSETP.GEU.AND P3, PT, R2, 1.175494350822287508e-38, PT ;  /* 0x008000000200780b */ /* 0x000fce0003f6e000 */
[----:B------:R-:W-:-:S04]  /*0270*/  @P0 FMUL R0, R0, 0.25 ;  /* 0x3e80000000000820 */ /* 0x000fc80000400000 */
[----:B------:R-:W-:Y:S01]  /*0280*/  @!P2 FMUL R0, R0, 16777216 ;  /* 0x4b8000000000a820 */ /* 0x000fe20000400000 */
[----:B------:R-:W-:-:S04]  /*0290*/  @P1 FMUL R2, R2, 0.25 ;  /* 0x3e80000002021820 */ /* 0x000fc80000400000 */
[----:B------:R-:W-:Y:S01]  /*02a0*/  @!P3 FMUL R2, R2, 16777216 ;  /* 0x4b8000000202b820 */ /* 0x000fe20000400000 */
[----:B------:R-:W0:Y:S01]  /*02b0*/  MUFU.RCP R0, R0 ;  /* 0x0000000000007308 */ /* 0x000e220000001000 */
[----:B------:R-:W-:-:S07]  /*02c0*/  FSEL R7, R19, 1, P0 ;  /* 0x3f80000013077808 */ /* 0x000fce0000000000 */
[----:B------:R-:W1:Y:S01]  /*02d0*/  MUFU.RCP R2, R2 ;  /* 0x0000000200027308 */ /* 0x000e620000001000 */
[----:B------:R-:W-:Y:S01]  /*02e0*/  FSEL R19, R19, 1, P1 ;  /* 0x3f80000013137808 */ /* 0x000fe20000800000 */
[----:B------:R-:W-:Y:S01]  /*02f0*/  @!P2 FMUL R7, R7, 16777216 ;  /* 0x4b8000000707a820 */ /* 0x000fe20000400000 */
[----:B----4-:R-:W-:Y:S01]  /*0300*/  FADD R8, R8, R12 ;  /* 0x0000000c08087221 */ /* 0x010fe20000000000 */
[----:B------:R-:W-:Y:S02]  /*0310*/  FADD R9, R9, R13 ;  /* 0x0000000d09097221 */ /* 0x000fe40000000000 */
[----:B------:R-:W-:Y:S01]  /*0320*/  @!P3 FMUL R19, R19, 16777216 ;  /* 0x4b8000001313b820 */ /* 0x000fe20000400000 */
[----:B0-----:R-:W-:Y:S01]  /*0330*/  FMUL R7, R0, R7 ;  /* 0x0000000700077220 */ /* 0x001fe20000400000 */
[----:B-----5:R-:W-:Y:S01]  /*0340*/  FADD R14, -R14, R8 ;  /* 0x000000080e0e7221 */ /* 0x020fe20000000100 */
[----:B------:R-:W-:Y:S01]  /*0350*/  FADD R15, -R15, R9 ;  /* 0x000000090f0f7221 */ /* 0x000fe20000000100 */
[----:B-1----:R-:W-:-:S02]  /*0360*/  FMUL R0, R2, R19 ;  /* 0x0000001302007220 */ /* 0x002fc40000400000 */
[----:B------:R-:W-:Y:S02]  /*0370*/  FMUL R13, R14, R7 ;  /* 0x000000070e0d7220 */ /* 0x000fe40000400000 */
[----:B------:R-:W0:Y:S01]  /*0380*/  LDC.64 R6, c[0x0][0x240] ;  /* 0x00009000ff067b82 */ /* 0x000e220000000a00 */
[----:B------:R-:W-:Y:S01]  /*0390*/  FMUL R0, R15, R0 ;  /* 0x000000000f007220 */ /* 0x000fe20000400000 */
[----:B---3--:R-:W-:-:S03]  /*03a0*/  FFMA R10, R10, R13, R16 ;  /* 0x0000000d0a0a7223 */ /* 0x008fc60000000010 */
[----:B------:R-:W-:Y:S02]  /*03b0*/  FFMA R0, R11, R0, R17 ;  /* 0x000000000b007223 */ /* 0x000fe40000000011 */
[----:B------:R-:W-:-:S03]  /*03c0*/  FSETP.GTU.AND P0, PT, R10, RZ, PT ;  /* 0x000000ff0a00720b */ /* 0x000fc60003f0c000 */
[----:B------:R-:W-:Y:S02]  /*03d0*/  FSETP.GTU.AND P1, PT, R0, RZ, PT ;  /* 0x000000ff0000720b */ /* 0x000fe40003f2c000 */
[----:B------:R-:W-:Y:S02]  /*03e0*/  FSEL R10, R10, RZ, P0 ;  /* 0x000000ff0a0a7208 */ /* 0x000fe40000000000 */
[----:B------:R-:W-:Y:S02]  /*03f0*/  FSEL R11, R0, RZ, P1 ;  /* 0x000000ff000b7208 */ /* 0x000fe40000800000 */
[C---:B------:R-:W-:Y:S02]  /*0400*/  FSETP.GEU.AND P2, PT, R10.reuse, 6, PT ;  /* 0x40c000000a00780b */ /* 0x040fe40003f4e000 */
[----:B------:R-:W-:Y:S02]  /*0410*/  FSETP.GEU.AND P3, PT, R11, 6, PT ;  /* 0x40c000000b00780b */ /* 0x000fe40003f6e000 */
[----:B------:R-:W-:-:S02]  /*0420*/  FSETP.NAN.AND P0, PT, R10, R10, PT ;  /* 0x0000000a0a00720b */ /* 0x000fc40003f08000 */
[----:B------:R-:W-:Y:S01]  /*0430*/  FSETP.NAN.AND P1, PT, R11, R11, PT ;  /* 0x0000000b0b00720b */ /* 0x000fe20003f28000 */
[----:B0-----:R-:W-:Y:S01]  /*0440*/  IMAD.WIDE R2, R3, 0x4, R6 ;  /* 0x0000000403027825 */ /* 0x001fe200078e0206 */
[----:B------:R-:W-:Y:S05]  /*0450*/  STG.E.64 desc[UR4][R4.64], R8 ;  /* 0x0000000804007986 */ /* 0x000fea000c101b04 */
[----:B------:R-:W-:Y:S02]  /*0460*/  @P2 SEL R10, R10, 0x40c00000, P0 ;  /* 0x40c000000a0a2807 */ /* 0x000fe40000000000 */
[----:B------:R-:W-:-:S05]  /*0470*/  @P3 SEL R11, R11, 0x40c00000, P1 ;  /* 0x40c000000b0b3807 */ /* 0x000fca0000800000 */
[----:B------:R-:W-:Y:S01]  /*0480*/  STG.E.64 desc[UR4][R2.64], R10 ;  /* 0x0000000a02007986 */ /* 0x000fe2000c101b04 */
[----:B------:R-:W-:Y:S05]  /*0490*/  EXIT ;  /* 0x000000000000794d */ /* 0x000fea0003800000 */
.L_x_0:
[----:B------:R-:W-:-:S00]  /*04a0*/  BRA `(.L_x_0) ;  /* 0xfffffffc00fc7947 */ /* 0x000fc0000383ffff */
[----:B------:R-:W-:-:S00]  /*04b0*/  NOP ;  /* 0x0000000000007918 */ /* 0x000fc00000000000 */
        /* <DEDUP_REMOVED lines=12> */
.L_x_1:


//--------------------- .nv.global.init           --------------------------
	.section	.nv.global.init,"aw",@progbits
.nv.global.init:
	.type		_$_str,@object
	.size		_$_str,(_$_str_$_2 - _$_str)
_$_str:
        /*0000*/ 	.byte	0x5f, 0x5f, 0x43, 0x55, 0x44, 0x41, 0x5f, 0x46, 0x54, 0x5a, 0x00
	.type		_$_str_$_2,@object
	.size		_$_str_$_2,(.L_1 - _$_str_$_2)
_$_str_$_2:
        /*000b*/ 	.byte	0x5f, 0x5f, 0x43, 0x55, 0x44, 0x41, 0x5f, 0x50, 0x52, 0x45, 0x43, 0x5f, 0x53, 0x51, 0x52, 0x54
        /*001b*/ 	.byte	0x00
.L_1:


//--------------------- .nv.constant0.triton_poi_fused__native_batch_norm_legit_no_training_convolution_hardtanh_21 --------------------------
	.section	.nv.constant0.triton_poi_fused__native_batch_norm_legit_no_training_convolution_hardtanh_21,"a",@progbits
	.sectionflags	@""
	.align	4
.nv.constant0.triton_poi_fused__native_batch_norm_legit_no_training_convolution_hardtanh_21:
	.zero		588
